//
// Generated by NVIDIA NVVM Compiler
//
// Compiler Build ID: CL-36424714
// Cuda compilation tools, release 13.0, V13.0.88
// Based on NVVM 20.0.0
//

.version 9.0
.target sm_100
.address_size 64

	// .globl	_ZN4duda10eye_kernelIdEEvPT_ii

.visible .entry _ZN4duda10eye_kernelIdEEvPT_ii(
	.param .u64 .ptr .align 1 _ZN4duda10eye_kernelIdEEvPT_ii_param_0,
	.param .u32 _ZN4duda10eye_kernelIdEEvPT_ii_param_1,
	.param .u32 _ZN4duda10eye_kernelIdEEvPT_ii_param_2
)
{
	.reg .pred 	%p<5>;
	.reg .b32 	%r<14>;
	.reg .b64 	%rd<9>;

	ld.param.u64 	%rd2, [_ZN4duda10eye_kernelIdEEvPT_ii_param_0];
	ld.param.u32 	%r4, [_ZN4duda10eye_kernelIdEEvPT_ii_param_1];
	ld.param.u32 	%r5, [_ZN4duda10eye_kernelIdEEvPT_ii_param_2];
	cvta.to.global.u64 	%rd1, %rd2;
	mov.u32 	%r7, %ntid.x;
	mov.u32 	%r8, %ctaid.x;
	mov.u32 	%r9, %tid.x;
	mad.lo.s32 	%r1, %r7, %r8, %r9;
	mov.u32 	%r10, %ntid.y;
	mov.u32 	%r11, %ctaid.y;
	mov.u32 	%r12, %tid.y;
	mad.lo.s32 	%r13, %r10, %r11, %r12;
	setp.ge.s32 	%p1, %r1, %r4;
	setp.ge.s32 	%p2, %r13, %r5;
	or.pred  	%p3, %p1, %p2;
	@%p3 bra 	$L__BB0_4;
	mad.lo.s32 	%r3, %r4, %r13, %r1;
	setp.ne.s32 	%p4, %r1, %r13;
	@%p4 bra 	$L__BB0_3;
	mul.wide.s32 	%rd6, %r3, 8;
	add.s64 	%rd7, %rd1, %rd6;
	mov.b64 	%rd8, 4607182418800017408;
	st.global.u64 	[%rd7], %rd8;
	bra.uni 	$L__BB0_4;
$L__BB0_3:
	mul.wide.s32 	%rd3, %r3, 8;
	add.s64 	%rd4, %rd1, %rd3;
	mov.b64 	%rd5, 0;
	st.global.u64 	[%rd4], %rd5;
$L__BB0_4:
	ret;

}


// ===== COMPILED SASS (sm_100) =====

	.target	sm_100

	.elftype	@"ET_EXEC"


//--------------------- .note.nv.tkinfo           --------------------------
	.section	.note.nv.tkinfo,"",@"SHT_NOTE"
	.sectionflags	@"SHF_NOTE_NV_TKINFO"
	.tkinfo
        /*0018*/ 	.word	0x00000002
        /*0030*/ 	.string	""
        /*0030*/ 	.string	"ptxas"
        /*0030*/ 	.string	"Cuda compilation tools, release 13.0, V13.0.88"
        /*0030*/ 	.string	"Build cuda_13.0.r13.0/compiler.36424714_0"
        /*0030*/ 	.string	"-arch sm_100 -m 64 "



//--------------------- .note.nv.cuinfo           --------------------------
	.section	.note.nv.cuinfo,"",@"SHT_NOTE"
	.sectionflags	@"SHF_NOTE_NV_CUINFO"
        /*0018*/ 	.short	0x0002
        /*001a*/ 	.short	0x0064
        /*001c*/ 	.short	0x0082
	.zero		2


//--------------------- .nv.info                  --------------------------
	.section	.nv.info,"",@"SHT_CUDA_INFO"
	.align	4


	//----- nvinfo : EIATTR_REGCOUNT
	.align		4
        /*0000*/ 	.byte	0x04, 0x2f
        /*0002*/ 	.short	(.L_1 - .L_0)
	.align		4
.L_0:
        /*0004*/ 	.word	index@(_ZN4duda10eye_kernelIdEEvPT_ii)
        /*0008*/ 	.word	0x0000000a


	//----- nvinfo : EIATTR_FRAME_SIZE
	.align		4
.L_1:
        /*000c*/ 	.byte	0x04, 0x11
        /*000e*/ 	.short	(.L_3 - .L_2)
	.align		4
.L_2:
        /*0010*/ 	.word	index@(_ZN4duda10eye_kernelIdEEvPT_ii)
        /*0014*/ 	.word	0x00000000


	//----- nvinfo : EIATTR_MIN_STACK_SIZE
	.align		4
.L_3:
        /*0018*/ 	.byte	0x04, 0x12
        /*001a*/ 	.short	(.L_5 - .L_4)
	.align		4
.L_4:
        /*001c*/ 	.word	index@(_ZN4duda10eye_kernelIdEEvPT_ii)
        /*0020*/ 	.word	0x00000000
.L_5:


//--------------------- .nv.compat                --------------------------
	.section	.nv.compat,"",@"SHT_CUDA_COMPAT_INFO"
	.align	4
        /*0000*/ 	.byte	0x02, 0x09, 0x00, 0x00, 0x02, 0x02, 0x01, 0x00, 0x02, 0x05, 0x05, 0x00, 0x03, 0x07, 0x01, 0x01
        /*0010*/ 	.byte	0x02, 0x03, 0x00, 0x00, 0x02, 0x06, 0x01, 0x00, 0x04, 0x0b, 0x08, 0x00, 0x09, 0x00, 0x00, 0x00
        /*0020*/ 	.byte	0x00, 0x00, 0x00, 0x00


//--------------------- .nv.info._ZN4duda10eye_kernelIdEEvPT_ii --------------------------
	.section	.nv.info._ZN4duda10eye_kernelIdEEvPT_ii,"",@"SHT_CUDA_INFO"
	.sectionflags	@""
	.align	4


	//----- nvinfo : EIATTR_CUDA_API_VERSION
	.align		4
        /*0000*/ 	.byte	0x04, 0x37
        /*0002*/ 	.short	(.L_7 - .L_6)
.L_6:
        /*0004*/ 	.word	0x00000082


	//----- nvinfo : EIATTR_KPARAM_INFO
	.align		4
.L_7:
        /*0008*/ 	.byte	0x04, 0x17
        /*000a*/ 	.short	(.L_9 - .L_8)
.L_8:
        /*000c*/ 	.word	0x00000000
        /*0010*/ 	.short	0x0002
        /*0012*/ 	.short	0x000c
        /*0014*/ 	.byte	0x00, 0xf0, 0x11, 0x00


	//----- nvinfo : EIATTR_KPARAM_INFO
	.align		4
.L_9:
        /*0018*/ 	.byte	0x04, 0x17
        /*001a*/ 	.short	(.L_11 - .L_10)
.L_10:
        /*001c*/ 	.word	0x00000000
        /*0020*/ 	.short	0x0001
        /*0022*/ 	.short	0x0008
        /*0024*/ 	.byte	0x00, 0xf0, 0x11, 0x00


	//----- nvinfo : EIATTR_KPARAM_INFO
	.align		4
.L_11:
        /*0028*/ 	.byte	0x04, 0x17
        /*002a*/ 	.short	(.L_13 - .L_12)
.L_12:
        /*002c*/ 	.word	0x00000000
        /*0030*/ 	.short	0x0000
        /*0032*/ 	.short	0x0000
        /*0034*/ 	.byte	0x00, 0xf5, 0x21, 0x00


	//----- nvinfo : EIATTR_SPARSE_MMA_MASK
	.align		4
.L_13:
        /*0038*/ 	.byte	0x03, 0x50
        /*003a*/ 	.short	0x0000


	//----- nvinfo : EIATTR_MAXREG_COUNT
	.align		4
        /*003c*/ 	.byte	0x03, 0x1b
        /*003e*/ 	.short	0x00ff


	//----- nvinfo : EIATTR_MERCURY_ISA_VERSION
	.align		4
        /*0040*/ 	.byte	0x03, 0x5f
        /*0042*/ 	.short	0x0101


	//----- nvinfo : EIATTR_VRC_CTA_INIT_COUNT
	.align		4
        /*0044*/ 	.byte	0x02, 0x4a
	.zero		1
	.zero		1


	//----- nvinfo : EIATTR_EXIT_INSTR_OFFSETS
	.align		4
        /*0048*/ 	.byte	0x04, 0x1c
        /*004a*/ 	.short	(.L_15 - .L_14)


	//   ....[0]....
.L_14:
        /*004c*/ 	.word	0x000000c0


	//   ....[1]....
        /*0050*/ 	.word	0x00000150


	//   ....[2]....
        /*0054*/ 	.word	0x00000190


	//----- nvinfo : EIATTR_CBANK_PARAM_SIZE
	.align		4
.L_15:
        /*0058*/ 	.byte	0x03, 0x19
        /*005a*/ 	.short	0x0010


	//----- nvinfo : EIATTR_PARAM_CBANK
	.align		4
        /*005c*/ 	.byte	0x04, 0x0a
        /*005e*/ 	.short	(.L_17 - .L_16)
	.align		4
.L_16:
        /*0060*/ 	.word	index@(.nv.constant0._ZN4duda10eye_kernelIdEEvPT_ii)
        /*0064*/ 	.short	0x0380
        /*0066*/ 	.short	0x0010


	//----- nvinfo : EIATTR_SW_WAR
	.align		4
.L_17:
        /*0068*/ 	.byte	0x04, 0x36
        /*006a*/ 	.short	(.L_19 - .L_18)
.L_18:
        /*006c*/ 	.word	0x00000008
.L_19:


//--------------------- .nv.callgraph             --------------------------
	.section	.nv.callgraph,"",@"SHT_CUDA_CALLGRAPH"
	.align	4
	.sectionentsize	8
	.align		4
        /*0000*/ 	.word	0x00000000
	.align		4
        /*0004*/ 	.word	0xffffffff
	.align		4
        /*0008*/ 	.word	0x00000000
	.align		4
        /*000c*/ 	.word	0xfffffffe
	.align		4
        /*0010*/ 	.word	0x00000000
	.align		4
        /*0014*/ 	.word	0xfffffffd
	.align		4
        /*0018*/ 	.word	0x00000000
	.align		4
        /*001c*/ 	.word	0xfffffffc


//--------------------- .text._ZN4duda10eye_kernelIdEEvPT_ii --------------------------
	.section	.text._ZN4duda10eye_kernelIdEEvPT_ii,"ax",@progbits
	.align	128
        .global         _ZN4duda10eye_kernelIdEEvPT_ii
        .type           _ZN4duda10eye_kernelIdEEvPT_ii,@function
        .size           _ZN4duda10eye_kernelIdEEvPT_ii,(.L_x_1 - _ZN4duda10eye_kernelIdEEvPT_ii)
        .other          _ZN4duda10eye_kernelIdEEvPT_ii,@"STO_CUDA_ENTRY STV_DEFAULT"
_ZN4duda10eye_kernelIdEEvPT_ii:
.text._ZN4duda10eye_kernelIdEEvPT_ii:
[----:B------:R-:W-:Y:S01]  /*0000*/  LDC R1, c[0x0][0x37c] ;  /* 0x0000df00ff017b82 */ /* 0x000fe20000000800 */
[----:B------:R-:W0:Y:S01]  /*0010*/  S2R R5, SR_CTAID.Y ;  /* 0x0000000000057919 */ /* 0x000e220000002600 */
[----:B------:R-:W1:Y:S01]  /*0020*/  LDCU UR4, c[0x0][0x360] ;  /* 0x00006c00ff0477ac */ /* 0x000e620008000800 */
[----:B------:R-:W0:Y:S01]  /*0030*/  S2R R2, SR_TID.Y ;  /* 0x0000000000027919 */ /* 0x000e220000002200 */
[----:B------:R-:W0:Y:S01]  /*0040*/  LDCU UR5, c[0x0][0x364] ;  /* 0x00006c80ff0577ac */ /* 0x000e220008000800 */
[----:B------:R-:W1:Y:S01]  /*0050*/  S2R R0, SR_CTAID.X ;  /* 0x0000000000007919 */ /* 0x000e620000002500 */
[----:B------:R-:W2:Y:S01]  /*0060*/  LDCU.64 UR6, c[0x0][0x388] ;  /* 0x00007100ff0677ac */ /* 0x000ea20008000a00 */
[----:B------:R-:W1:Y:S01]  /*0070*/  S2R R3, SR_TID.X ;  /* 0x0000000000037919 */ /* 0x000e620000002100 */
[----:B0-----:R-:W-:-:S05]  /*0080*/  IMAD R5, R5, UR5, R2 ;  /* 0x0000000505057c24 */ /* 0x001fca000f8e0202 */
[----:B--2---:R-:W-:Y:S01]  /*0090*/  ISETP.GE.AND P0, PT, R5, UR7, PT ;  /* 0x0000000705007c0c */ /* 0x004fe2000bf06270 */
[----:B-1----:R-:W-:-:S05]  /*00a0*/  IMAD R0, R0, UR4, R3 ;  /* 0x0000000400007c24 */ /* 0x002fca000f8e0203 */
[----:B------:R-:W-:-:S13]  /*00b0*/  ISETP.GE.OR P0, PT, R0, UR6, P0 ;  /* 0x0000000600007c0c */ /* 0x000fda0008706670 */
[----:B------:R-:W-:Y:S05]  /*00c0*/  @P0 EXIT ;  /* 0x000000000000094d */ /* 0x000fea0003800000 */
[----:B------:R-:W-:Y:S01]  /*00d0*/  ISETP.NE.AND P0, PT, R0, R5, PT ;  /* 0x000000050000720c */ /* 0x000fe20003f05270 */
[----:B------:R-:W0:Y:S01]  /*00e0*/  LDCU.64 UR4, c[0x0][0x358] ;  /* 0x00006b00ff0477ac */ /* 0x000e220008000a00 */
[----:B------:R-:W-:-:S11]  /*00f0*/  IMAD R7, R5, UR6, R0 ;  /* 0x0000000605077c24 */ /* 0x000fd6000f8e0200 */
[----:B------:R-:W1:Y:S01]  /*0100*/  @!P0 LDC.64 R2, c[0x0][0x380] ;  /* 0x0000e000ff028b82 */ /* 0x000e620000000a00 */
[----:B------:R-:W-:Y:S02]  /*0110*/  @!P0 MOV R4, 0x0 ;  /* 0x0000000000048802 */ /* 0x000fe40000000f00 */
[----:B------:R-:W-:Y:S01]  /*0120*/  @!P0 MOV R5, 0x3ff00000 ;  /* 0x3ff0000000058802 */ /* 0x000fe20000000f00 */
[----:B-1----:R-:W-:-:S05]  /*0130*/  @!P0 IMAD.WIDE R2, R7, 0x8, R2 ;  /* 0x0000000807028825 */ /* 0x002fca00078e0202 */
[----:B0-----:R0:W-:Y:S01]  /*0140*/  @!P0 STG.E.64 desc[UR4][R2.64], R4 ;  /* 0x0000000402008986 */ /* 0x0011e2000c101b04 */
[----:B------:R-:W-:Y:S05]  /*0150*/  @!P0 EXIT ;  /* 0x000000000000894d */ /* 0x000fea0003800000 */
[----:B0-----:R-:W0:Y:S02]  /*0160*/  LDC.64 R2, c[0x0][0x380] ;  /* 0x0000e000ff027b82 */ /* 0x001e240000000a00 */
[----:B0-----:R-:W-:-:S05]  /*0170*/  IMAD.WIDE R2, R7, 0x8, R2 ;  /* 0x0000000807027825 */ /* 0x001fca00078e0202 */
[----:B------:R-:W-:Y:S01]  /*0180*/  STG.E.64 desc[UR4][R2.64], RZ ;  /* 0x000000ff02007986 */ /* 0x000fe2000c101b04 */
[----:B------:R-:W-:Y:S05]  /*0190*/  EXIT ;  /* 0x000000000000794d */ /* 0x000fea0003800000 */
.L_x_0:
[----:B------:R-:W-:-:S00]  /*01a0*/  BRA `(.L_x_0) ;  /* 0xfffffffc00fc7947 */ /* 0x000fc0000383ffff */
[----:B------:R-:W-:-:S00]  /*01b0*/  NOP ;  /* 0x0000000000007918 */ /* 0x000fc00000000000 */
        /* <DEDUP_REMOVED lines=12> */
.L_x_1:


//--------------------- .nv.shared.reserved.0     --------------------------
	.section	.nv.shared.reserved.0,"aw",@nobits
	.weak		__nv_reservedSMEM_offset_0_alias
	.size		__nv_reservedSMEM_offset_0_alias, 0, 64
	.other		__nv_reservedSMEM_offset_0_alias,@"STO_CUDA_RESERVED_SHARED STV_DEFAULT"
__nv_reservedSMEM_offset_0_alias:
	.zero		0
	.zero		64


//--------------------- .nv.constant0._ZN4duda10eye_kernelIdEEvPT_ii --------------------------
	.section	.nv.constant0._ZN4duda10eye_kernelIdEEvPT_ii,"a",@progbits
	.sectionflags	@""
	.align	4
.nv.constant0._ZN4duda10eye_kernelIdEEvPT_ii:
	.zero		912


//--------------------- SYMBOLS --------------------------

	.type		.nv.reservedSmem.offset0,@object
	.size		.nv.reservedSmem.offset0,0x4
